	.headerflags	@"EF_CUDA_TEXMODE_UNIFIED EF_CUDA_64BIT_ADDRESS EF_CUDA_SM86 EF_CUDA_VIRTUAL_SM(EF_CUDA_SM86)"
	.elftype	@"ET_EXEC"


//--------------------- .nv.info                  --------------------------
	.section	.nv.info,"",@"SHT_CUDA_INFO"
	.align	4


	//----- nvinfo : EIATTR_REGCOUNT
	.align		4
        /*0000*/ 	.byte	0x04, 0x2f
        /*0002*/ 	.short	(.L_5 - .L_4)
	.align		4
.L_4:
        /*0004*/ 	.word	index@(triton_red_fused__to_copy_add_embedding_mean_mul_pow_rsqrt_0)
        /*0008*/ 	.word	0x00000018


	//----- nvinfo : EIATTR_MIN_STACK_SIZE
	.align		4
.L_5:
        /*000c*/ 	.byte	0x04, 0x12
        /*000e*/ 	.short	(.L_7 - .L_6)
	.align		4
.L_6:
        /*0010*/ 	.word	index@(triton_red_fused__to_copy_add_embedding_mean_mul_pow_rsqrt_0)
        /*0014*/ 	.word	0x00000000


	//----- nvinfo : EIATTR_FRAME_SIZE
	.align		4
.L_7:
        /*0018*/ 	.byte	0x04, 0x11
        /*001a*/ 	.short	(.L_9 - .L_8)
	.align		4
.L_8:
        /*001c*/ 	.word	index@(triton_red_fused__to_copy_add_embedding_mean_mul_pow_rsqrt_0)
        /*0020*/ 	.word	0x00000000


	//----- nvinfo : EIATTR_MIN_STACK_SIZE
	.align		4
.L_9:
        /*0024*/ 	.byte	0x04, 0x12
        /*0026*/ 	.short	(.L_11 - .L_10)
	.align		4
.L_10:
        /*0028*/ 	.word	index@(triton_red_fused__to_copy_add_embedding_mean_mul_pow_rsqrt_0)
        /*002c*/ 	.word	0x00000000
.L_11:


//--------------------- .nv.info.triton_red_fused__to_copy_add_embedding_mean_mul_pow_rsqrt_0 --------------------------
	.section	.nv.info.triton_red_fused__to_copy_add_embedding_mean_mul_pow_rsqrt_0,"",@"SHT_CUDA_INFO"
	.sectionflags	@""
	.align	4


	//----- nvinfo : EIATTR_CUDA_API_VERSION
	.align		4
        /*0000*/ 	.byte	0x04, 0x37
        /*0002*/ 	.short	(.L_13 - .L_12)
.L_12:
        /*0004*/ 	.word	0x0000007c


	//----- nvinfo : EIATTR_SW2861232_WAR
	.align		4
.L_13:
        /*0008*/ 	.byte	0x01, 0x35
	.zero		2


	//----- nvinfo : EIATTR_PARAM_CBANK
	.align		4
        /*000c*/ 	.byte	0x04, 0x0a
        /*000e*/ 	.short	(.L_15 - .L_14)
	.align		4
.L_14:
        /*0010*/ 	.word	index@(.nv.constant0.triton_red_fused__to_copy_add_embedding_mean_mul_pow_rsqrt_0)
        /*0014*/ 	.short	0x0160
        /*0016*/ 	.short	0x0030


	//----- nvinfo : EIATTR_CBANK_PARAM_SIZE
	.align		4
.L_15:
        /*0018*/ 	.byte	0x03, 0x19
        /*001a*/ 	.short	0x0030


	//----- nvinfo : EIATTR_KPARAM_INFO
	.align		4
        /*001c*/ 	.byte	0x04, 0x17
        /*001e*/ 	.short	(.L_17 - .L_16)
.L_16:
        /*0020*/ 	.word	0x00000000
        /*0024*/ 	.short	0x0006
        /*0026*/ 	.short	0x0028
        /*0028*/ 	.byte	0x00, 0xf4, 0x21, 0x00


	//----- nvinfo : EIATTR_KPARAM_INFO
	.align		4
.L_17:
        /*002c*/ 	.byte	0x04, 0x17
        /*002e*/ 	.short	(.L_19 - .L_18)
.L_18:
        /*0030*/ 	.word	0x00000000
        /*0034*/ 	.short	0x0005
        /*0036*/ 	.short	0x0024
        /*0038*/ 	.byte	0x00, 0xf0, 0x11, 0x00


	//----- nvinfo : EIATTR_KPARAM_INFO
	.align		4
.L_19:
        /*003c*/ 	.byte	0x04, 0x17
        /*003e*/ 	.short	(.L_21 - .L_20)
.L_20:
        /*0040*/ 	.word	0x00000000
        /*0044*/ 	.short	0x0004
        /*0046*/ 	.short	0x0020
        /*0048*/ 	.byte	0x00, 0xf0, 0x11, 0x00


	//----- nvinfo : EIATTR_KPARAM_INFO
	.align		4
.L_21:
        /*004c*/ 	.byte	0x04, 0x17
        /*004e*/ 	.short	(.L_23 - .L_22)
.L_22:
        /*0050*/ 	.word	0x00000000
        /*0054*/ 	.short	0x0003
        /*0056*/ 	.short	0x0018
        /*0058*/ 	.byte	0x00, 0xf4, 0x21, 0x00


	//----- nvinfo : EIATTR_KPARAM_INFO
	.align		4
.L_23:
        /*005c*/ 	.byte	0x04, 0x17
        /*005e*/ 	.short	(.L_25 - .L_24)
.L_24:
        /*0060*/ 	.word	0x00000000
        /*0064*/ 	.short	0x0002
        /*0066*/ 	.short	0x0010
        /*0068*/ 	.byte	0x00, 0xf4, 0x21, 0x00


	//----- nvinfo : EIATTR_KPARAM_INFO
	.align		4
.L_25:
        /*006c*/ 	.byte	0x04, 0x17
        /*006e*/ 	.short	(.L_27 - .L_26)
.L_26:
        /*0070*/ 	.word	0x00000000
        /*0074*/ 	.short	0x0001
        /*0076*/ 	.short	0x0008
        /*0078*/ 	.byte	0x00, 0xf4, 0x21, 0x00


	//----- nvinfo : EIATTR_KPARAM_INFO
	.align		4
.L_27:
        /*007c*/ 	.byte	0x04, 0x17
        /*007e*/ 	.short	(.L_29 - .L_28)
.L_28:
        /*0080*/ 	.word	0x00000000
        /*0084*/ 	.short	0x0000
        /*0086*/ 	.short	0x0000
        /*0088*/ 	.byte	0x00, 0xf4, 0x21, 0x00


	//----- nvinfo : EIATTR_MAXREG_COUNT
	.align		4
.L_29:
        /*008c*/ 	.byte	0x03, 0x1b
        /*008e*/ 	.short	0x00ff


	//----- nvinfo : EIATTR_EXTERNS
	.align		4
        /*0090*/ 	.byte	0x04, 0x0f
        /*0092*/ 	.short	(.L_31 - .L_30)


	//   ....[0]....
	.align		4
.L_30:
        /*0094*/ 	.word	index@(__assertfail)


	//----- nvinfo : EIATTR_COOP_GROUP_MASK_REGIDS
	.align		4
.L_31:
        /*0098*/ 	.byte	0x04, 0x29
        /*009a*/ 	.short	(.L_33 - .L_32)


	//   ....[0]....
.L_32:
        /*009c*/ 	.word	0xffffffff


	//   ....[1]....
        /*00a0*/ 	.word	0xffffffff


	//----- nvinfo : EIATTR_COOP_GROUP_INSTR_OFFSETS
	.align		4
.L_33:
        /*00a4*/ 	.byte	0x04, 0x28
        /*00a6*/ 	.short	(.L_35 - .L_34)


	//   ....[0]....
.L_34:
        /*00a8*/ 	.word	0x00000340


	//   ....[1]....
        /*00ac*/ 	.word	0x000003e0


	//----- nvinfo : EIATTR_SYSCALL_OFFSETS
	.align		4
.L_35:
        /*00b0*/ 	.byte	0x04, 0x46
        /*00b2*/ 	.short	(.L_37 - .L_36)


	//   ....[0]....
.L_36:
        /*00b4*/ 	.word	0x00000780


	//----- nvinfo : EIATTR_EXIT_INSTR_OFFSETS
	.align		4
.L_37:
        /*00b8*/ 	.byte	0x04, 0x1c
        /*00ba*/ 	.short	(.L_39 - .L_38)


	//   ....[0]....
.L_38:
        /*00bc*/ 	.word	0x00000650


	//----- nvinfo : EIATTR_REQNTID
	.align		4
.L_39:
        /*00c0*/ 	.byte	0x04, 0x10
        /*00c2*/ 	.short	(.L_41 - .L_40)
.L_40:
        /*00c4*/ 	.word	0x00000100
        /*00c8*/ 	.word	0x00000001
        /*00cc*/ 	.word	0x00000001


	//----- nvinfo : EIATTR_CRS_STACK_SIZE
	.align		4
.L_41:
        /*00d0*/ 	.byte	0x04, 0x1e
        /*00d2*/ 	.short	(.L_43 - .L_42)
.L_42:
        /*00d4*/ 	.word	0x00000000
.L_43:


//--------------------- .nv.callgraph             --------------------------
	.section	.nv.callgraph,"",@"SHT_CUDA_CALLGRAPH"
	.align	4
	.sectionentsize	8
	.align		4
        /*0000*/ 	.word	0x00000000
	.align		4
        /*0004*/ 	.word	0xffffffff
	.align		4
        /*0008*/ 	.word	index@(triton_red_fused__to_copy_add_embedding_mean_mul_pow_rsqrt_0)
	.align		4
        /*000c*/ 	.word	index@(__assertfail)
	.align		4
        /*0010*/ 	.word	0x00000000
	.align		4
        /*0014*/ 	.word	0xfffffffe
	.align		4
        /*0018*/ 	.word	0x00000000
	.align		4
        /*001c*/ 	.word	0xfffffffd
	.align		4
        /*0020*/ 	.word	0x00000000
	.align		4
        /*0024*/ 	.word	0xfffffffc


//--------------------- .nv.rel.action            --------------------------
	.section	.nv.rel.action,"",@"SHT_CUDA_RELOCINFO"
	.align	8
	.sectionentsize	8
        /*0000*/ 	.byte	0x73, 0x00, 0x00, 0x00, 0x00, 0x00, 0x00, 0x00, 0x00, 0x00, 0x00, 0x11, 0x25, 0x00, 0x05, 0x36


//--------------------- .nv.constant4             --------------------------
	.section	.nv.constant4,"a",@progbits
	.align	8
	.align		8
.nv.constant4:
        /*0000*/ 	.dword	__assertfail
	.align		8
        /*0008*/ 	.dword	assertFunc_0
	.align		8
        /*0010*/ 	.dword	assertFile_0
	.align		8
        /*0018*/ 	.dword	assertMessage_0
	.align		8
        /*0020*/ 	.dword	_$_str


//--------------------- .nv.constant0.triton_red_fused__to_copy_add_embedding_mean_mul_pow_rsqrt_0 --------------------------
	.section	.nv.constant0.triton_red_fused__to_copy_add_embedding_mean_mul_pow_rsqrt_0,"a",@progbits
	.sectionflags	@""
	.align	4
.nv.constant0.triton_red_fused__to_copy_add_embedding_mean_mul_pow_rsqrt_0:
	.zero		400


//--------------------- .text.triton_red_fused__to_copy_add_embedding_mean_mul_pow_rsqrt_0 --------------------------
	.section	.text.triton_red_fused__to_copy_add_embedding_mean_mul_pow_rsqrt_0,"ax",@progbits
	.sectionflags	@"SHF_BARRIERS=1"
	.sectioninfo	@"SHI_REGISTERS=24"
	.align	128
        .global         triton_red_fused__to_copy_add_embedding_mean_mul_pow_rsqrt_0
        .type           triton_red_fused__to_copy_add_embedding_mean_mul_pow_rsqrt_0,@function
        .size           triton_red_fused__to_copy_add_embedding_mean_mul_pow_rsqrt_0,(.L_x_8 - triton_red_fused__to_copy_add_embedding_mean_mul_pow_rsqrt_0)
        .other          triton_red_fused__to_copy_add_embedding_mean_mul_pow_rsqrt_0,@"STO_CUDA_ENTRY STV_DEFAULT"
triton_red_fused__to_copy_add_embedding_mean_mul_pow_rsqrt_0:
.text.triton_red_fused__to_copy_add_embedding_mean_mul_pow_rsqrt_0:
[----:B------:R-:W-:Y:S02]  /*0000*/  IMAD.MOV.U32 R1, RZ, RZ, c[0x0][0x28] ;  /* 0x00000a00ff017624 */ /* 0x000fe400078e00ff */
[----:B------:R-:W0:Y:S01]  /*0010*/  S2R R7, SR_TID.X ;  /* 0x0000000000077919 */ /* 0x000e220000002100 */
[----:B------:R-:W1:Y:S01]  /*0020*/  S2UR UR4, SR_CTAID.X ;  /* 0x00000000000479c3 */ /* 0x000e620000002500 */
[----:B------:R-:W-:Y:S01]  /*0030*/  IMAD.MOV.U32 R3, RZ, RZ, 0x8 ;  /* 0x00000008ff037424 */ /* 0x000fe200078e00ff */
[----:B------:R-:W-:Y:S01]  /*0040*/  ULDC.64 UR6, c[0x0][0x118] ;  /* 0x0000460000067ab9 */ /* 0x000fe20000000a00 */
[----:B------:R-:W-:Y:S01]  /*0050*/  BSSY B0, `(.L_x_0) ;  /* 0x000000a000007945 */ /* 0x000fe20003800000 */
[----:B------:R-:W-:Y:S01]  /*0060*/  CS2R R4, SRZ ;  /* 0x0000000000047805 */ /* 0x000fe2000001ff00 */
[----:B0-----:R-:W-:Y:S01]  /*0070*/  SHF.R.U32.HI R6, RZ, 0x2, R7 ;  /* 0x00000002ff067819 */ /* 0x001fe20000011607 */
[----:B-1----:R-:W-:-:S03]  /*0080*/  USHF.L.U32 UR5, UR4, 0x6, URZ ;  /* 0x0000000604057899 */ /* 0x002fc6000800063f */
[----:B------:R-:W-:-:S04]  /*0090*/  SGXT.U32 R6, R6, 0x6 ;  /* 0x000000060606781a */ /* 0x000fc80000000000 */
[----:B------:R-:W-:-:S04]  /*00a0*/  LOP3.LUT R2, R6, UR5, RZ, 0xfc, !PT ;  /* 0x0000000506027c12 */ /* 0x000fc8000f8efcff */
[C---:B------:R-:W-:Y:S01]  /*00b0*/  ISETP.GE.AND P1, PT, R2.reuse, 0x200, PT ;  /* 0x000002000200780c */ /* 0x040fe20003f26270 */
[----:B------:R-:W-:-:S12]  /*00c0*/  IMAD.WIDE R2, R2, R3, c[0x0][0x160] ;  /* 0x0000580002027625 */ /* 0x000fd800078e0203 */
[----:B------:R-:W-:Y:S05]  /*00d0*/  @P1 BRA `(.L_x_1) ;  /* 0x0000001000001947 */ /* 0x000fea0003800000 */
[----:B------:R0:W5:Y:S02]  /*00e0*/  LDG.E.EL.64 R4, [R2.64] ;  /* 0x0000000602047981 */ /* 0x000164000c2e1b00 */
.L_x_1:
[----:B------:R-:W-:Y:S05]  /*00f0*/  BSYNC B0 ;  /* 0x0000000000007941 */ /* 0x000fea0003800000 */
.L_x_0:
[----:B0----5:R-:W-:Y:S02]  /*0100*/  IADD3 R3, P2, R4, 0x7d80, RZ ;  /* 0x00007d8004037810 */ /* 0x021fe40007f5e0ff */
[----:B------:R-:W-:-:S03]  /*0110*/  ISETP.GE.AND P0, PT, R5, RZ, PT ;  /* 0x000000ff0500720c */ /* 0x000fc60003f06270 */
[----:B------:R-:W-:Y:S01]  /*0120*/  IMAD.X R9, RZ, RZ, R5, P2 ;  /* 0x000000ffff097224 */ /* 0x000fe200010e0605 */
[----:B------:R-:W-:-:S04]  /*0130*/  SEL R0, R3, R4, !P0 ;  /* 0x0000000403007207 */ /* 0x000fc80004000000 */
[----:B------:R-:W-:Y:S02]  /*0140*/  SEL R3, R9, R5, !P0 ;  /* 0x0000000509037207 */ /* 0x000fe40004000000 */
[----:B------:R-:W-:-:S04]  /*0150*/  ISETP.GT.U32.AND P0, PT, R0, 0x7d7f, PT ;  /* 0x00007d7f0000780c */ /* 0x000fc80003f04070 */
[----:B------:R-:W-:-:S13]  /*0160*/  ISETP.GT.U32.AND.EX P0, PT, R3, RZ, PT, P0 ;  /* 0x000000ff0300720c */ /* 0x000fda0003f04100 */
[----:B------:R-:W-:Y:S05]  /*0170*/  @!P1 BRA P0, `(.L_x_2) ;  /* 0x000004e000009947 */ /* 0x000fea0000000000 */
[C---:B------:R-:W-:Y:S01]  /*0180*/  IMAD.SHL.U32 R4, R0.reuse, 0x1000, RZ ;  /* 0x0000100000047824 */ /* 0x040fe200078e00ff */
[----:B------:R-:W-:Y:S01]  /*0190*/  LOP3.LUT R2, R7, 0x3, RZ, 0xc0, !PT ;  /* 0x0000000307027812 */ /* 0x000fe200078ec0ff */
[----:B------:R-:W-:Y:S01]  /*01a0*/  IMAD.MOV.U32 R11, RZ, RZ, -0x4 ;  /* 0xfffffffcff0b7424 */ /* 0x000fe200078e00ff */
[----:B------:R-:W-:Y:S01]  /*01b0*/  SHF.L.U64.HI R12, R0, 0xc, R3 ;  /* 0x0000000c000c7819 */ /* 0x000fe20000010203 */
[----:B------:R-:W-:Y:S01]  /*01c0*/  IMAD.MOV.U32 R9, RZ, RZ, -0x1 ;  /* 0xffffffffff097424 */ /* 0x000fe200078e00ff */
[----:B------:R-:W-:Y:S01]  /*01d0*/  LOP3.LUT R13, R4, 0x3, R7, 0xf8, !PT ;  /* 0x00000003040d7812 */ /* 0x000fe200078ef807 */
[----:B------:R-:W-:Y:S02]  /*01e0*/  IMAD.MOV.U32 R7, RZ, RZ, RZ ;  /* 0x000000ffff077224 */ /* 0x000fe400078e00ff */
.L_x_5:
[----:B0-----:R-:W-:Y:S01]  /*01f0*/  IADD3 R4, P0, R11, 0x4, RZ ;  /* 0x000000040b047810 */ /* 0x001fe20007f1e0ff */
[----:B------:R-:W-:Y:S01]  /*0200*/  WARPSYNC 0xffffffff ;  /* 0xffffffff00007948 */ /* 0x000fe20003800000 */
[----:B------:R-:W-:-:S03]  /*0210*/  IMAD.MOV.U32 R8, RZ, RZ, R7 ;  /* 0x000000ffff087224 */ /* 0x000fc600078e0007 */
[----:B------:R-:W-:Y:S02]  /*0220*/  IMAD.X R9, RZ, RZ, R9, P0 ;  /* 0x000000ffff097224 */ /* 0x000fe400000e0609 */
[----:B------:R-:W-:Y:S02]  /*0230*/  IMAD.MOV.U32 R11, RZ, RZ, R4 ;  /* 0x000000ffff0b7224 */ /* 0x000fe400078e0004 */
[C---:B------:R-:W-:Y:S01]  /*0240*/  LOP3.LUT R5, R4.reuse, R13, RZ, 0xfc, !PT ;  /* 0x0000000d04057212 */ /* 0x040fe200078efcff */
[----:B------:R-:W-:Y:S01]  /*0250*/  BAR.SYNC.DEFER_BLOCKING 0x0 ;  /* 0x0000000000007b1d */ /* 0x000fe20000010000 */
[----:B------:R-:W-:Y:S02]  /*0260*/  ISETP.GE.U32.AND P0, PT, R4, 0xffc, PT ;  /* 0x00000ffc0400780c */ /* 0x000fe40003f06070 */
[----:B------:R-:W-:Y:S02]  /*0270*/  LEA R4, P2, R5, c[0x0][0x168], 0x1 ;  /* 0x00005a0005047a11 */ /* 0x000fe400078408ff */
[C---:B------:R-:W-:Y:S01]  /*0280*/  LOP3.LUT R10, R9.reuse, R12, RZ, 0xfc, !PT ;  /* 0x0000000c090a7212 */ /* 0x040fe200078efcff */
[----:B------:R-:W-:Y:S01]  /*0290*/  BSSY B0, `(.L_x_3) ;  /* 0x0000006000007945 */ /* 0x000fe20003800000 */
[----:B------:R-:W-:-:S02]  /*02a0*/  ISETP.GE.U32.AND.EX P0, PT, R9, RZ, PT, P0 ;  /* 0x000000ff0900720c */ /* 0x000fc40003f06100 */
[----:B------:R-:W-:Y:S02]  /*02b0*/  LEA.HI.X R5, R5, c[0x0][0x16c], R10, 0x1, P2 ;  /* 0x00005b0005057a11 */ /* 0x000fe400010f0c0a */
[----:B------:R-:W-:Y:S01]  /*02c0*/  PRMT R7, RZ, 0x7610, R7 ;  /* 0x00007610ff077816 */ /* 0x000fe20000000007 */
[----:B------:R-:W-:Y:S06]  /*02d0*/  @P1 BRA `(.L_x_4) ;  /* 0x0000001000001947 */ /* 0x000fec0003800000 */
[----:B------:R0:W5:Y:S02]  /*02e0*/  LDG.E.EL.U16 R7, [R4.64] ;  /* 0x0000000604077981 */ /* 0x000164000c2e1500 */
.L_x_4:
[----:B------:R-:W-:Y:S05]  /*02f0*/  BSYNC B0 ;  /* 0x0000000000007941 */ /* 0x000fea0003800000 */
.L_x_3:
[----:B-----5:R-:W-:-:S04]  /*0300*/  IMAD.U32 R7, R7, 0x10000, RZ ;  /* 0x0001000007077824 */ /* 0x020fc800078e00ff */
[----:B------:R-:W-:-:S04]  /*0310*/  @!P1 FFMA R8, R7, R7, R8 ;  /* 0x0000000707089223 */ /* 0x000fc80000000008 */
[----:B------:R-:W-:Y:S01]  /*0320*/  IMAD.MOV.U32 R7, RZ, RZ, R8 ;  /* 0x000000ffff077224 */ /* 0x000fe200078e0008 */
[----:B------:R-:W-:Y:S05]  /*0330*/  @!P0 BRA `(.L_x_5) ;  /* 0xfffffeb000008947 */ /* 0x000fea000383ffff */
[----:B0-----:R-:W0:Y:S01]  /*0340*/  SHFL.BFLY PT, R4, R7, 0x2, 0x1f ;  /* 0x0c401f0007047f89 */ /* 0x001e2200000e0000 */
[----:B------:R-:W-:Y:S01]  /*0350*/  USHF.L.U32 UR4, UR4, 0x12, URZ ;  /* 0x0000001204047899 */ /* 0x000fe2000800063f */
[----:B------:R-:W-:Y:S02]  /*0360*/  IMAD.SHL.U32 R6, R6, 0x1000, RZ ;  /* 0x0000100006067824 */ /* 0x000fe400078e00ff */
[----:B------:R-:W-:Y:S02]  /*0370*/  IMAD.SHL.U32 R11, R2, 0x2, RZ ;  /* 0x00000002020b7824 */ /* 0x000fe400078e00ff */
[C---:B------:R-:W-:Y:S01]  /*0380*/  IMAD.SHL.U32 R2, R0.reuse, 0x2000, RZ ;  /* 0x0000200000027824 */ /* 0x040fe200078e00ff */
[----:B------:R-:W-:Y:S01]  /*0390*/  SHF.L.U64.HI R0, R0, 0xd, R3 ;  /* 0x0000000d00007819 */ /* 0x000fe20000010203 */
[----:B0-----:R-:W-:Y:S01]  /*03a0*/  FADD R8, R7, R4 ;  /* 0x0000000407087221 */ /* 0x001fe20000000000 */
[----:B------:R-:W-:Y:S01]  /*03b0*/  LOP3.LUT R4, R6, UR4, RZ, 0xfc, !PT ;  /* 0x0000000406047c12 */ /* 0x000fe2000f8efcff */
[----:B------:R-:W-:-:S02]  /*03c0*/  IMAD.MOV.U32 R6, RZ, RZ, 0x39800000 ;  /* 0x39800000ff067424 */ /* 0x000fc400078e00ff */
[----:B------:R-:W-:Y:S01]  /*03d0*/  IMAD.MOV.U32 R7, RZ, RZ, -0x4 ;  /* 0xfffffffcff077424 */ /* 0x000fe200078e00ff */
[----:B------:R-:W0:Y:S01]  /*03e0*/  SHFL.BFLY PT, R9, R8, 0x1, 0x1f ;  /* 0x0c201f0008097f89 */ /* 0x000e2200000e0000 */
[----:B------:R-:W-:-:S05]  /*03f0*/  IMAD.WIDE R4, R4, 0x2, RZ ;  /* 0x0000000204047825 */ /* 0x000fca00078e02ff */
[-C--:B------:R-:W-:Y:S02]  /*0400*/  LOP3.LUT R12, R4, R11.reuse, RZ, 0xfc, !PT ;  /* 0x0000000b040c7212 */ /* 0x080fe400078efcff */
[----:B------:R-:W-:Y:S02]  /*0410*/  LOP3.LUT R4, R2, R11, RZ, 0xfc, !PT ;  /* 0x0000000b02047212 */ /* 0x000fe400078efcff */
[----:B------:R-:W-:Y:S02]  /*0420*/  IADD3 R12, P0, R12, c[0x0][0x178], RZ ;  /* 0x00005e000c0c7a10 */ /* 0x000fe40007f1e0ff */
[----:B------:R-:W-:Y:S02]  /*0430*/  IADD3 R11, P3, R11, c[0x0][0x170], RZ ;  /* 0x00005c000b0b7a10 */ /* 0x000fe40007f7e0ff */
[----:B------:R-:W-:Y:S02]  /*0440*/  IADD3 R4, P2, R4, c[0x0][0x168], RZ ;  /* 0x00005a0004047a10 */ /* 0x000fe40007f5e0ff */
[----:B------:R-:W-:Y:S01]  /*0450*/  IADD3.X R13, R5, c[0x0][0x17c], RZ, P0, !PT ;  /* 0x00005f00050d7a10 */ /* 0x000fe200007fe4ff */
[----:B------:R-:W-:Y:S01]  /*0460*/  IMAD.X R10, RZ, RZ, c[0x0][0x174], P3 ;  /* 0x00005d00ff0a7624 */ /* 0x000fe200018e06ff */
[----:B------:R-:W-:Y:S01]  /*0470*/  IADD3.X R5, R0, c[0x0][0x16c], RZ, P2, !PT ;  /* 0x00005b0000057a10 */ /* 0x000fe200017fe4ff */
[----:B0-----:R-:W-:Y:S01]  /*0480*/  FADD R9, R8, R9 ;  /* 0x0000000908097221 */ /* 0x001fe20000000000 */
[----:B------:R-:W-:-:S03]  /*0490*/  IMAD.MOV.U32 R8, RZ, RZ, -0x1 ;  /* 0xffffffffff087424 */ /* 0x000fc600078e00ff */
[----:B------:R-:W-:-:S06]  /*04a0*/  FFMA R9, R9, R6, 9.9999999747524270788e-07 ;  /* 0x358637bd09097423 */ /* 0x000fcc0000000006 */
[----:B------:R-:W0:Y:S02]  /*04b0*/  MUFU.RSQ R9, R9 ;  /* 0x0000000900097308 */ /* 0x000e240000001400 */
.L_x_6:
[----:B0-----:R-:W-:Y:S01]  /*04c0*/  MOV R2, R11 ;  /* 0x0000000b00027202 */ /* 0x001fe20000000f00 */
[----:B------:R-:W-:Y:S01]  /*04d0*/  IMAD.MOV.U32 R3, RZ, RZ, R10 ;  /* 0x000000ffff037224 */ /* 0x000fe200078e000a */
[----:B------:R-:W-:-:S04]  /*04e0*/  PRMT R6, RZ, 0x7610, R6 ;  /* 0x00007610ff067816 */ /* 0x000fc80000000006 */
[----:B------:R1:W2:Y:S04]  /*04f0*/  LDG.E.EL.U16 R0, [R2.64] ;  /* 0x0000000602007981 */ /* 0x0002a8000c2e1500 */
[----:B------:R-:W-:Y:S06]  /*0500*/  BAR.SYNC.DEFER_BLOCKING 0x0 ;  /* 0x0000000000007b1d */ /* 0x000fec0000010000 */
[----:B------:R3:W4:Y:S01]  /*0510*/  @!P1 LDG.E.EF.U16 R6, [R4.64] ;  /* 0x0000000604069981 */ /* 0x000722000c0e1500 */
[----:B-1----:R-:W-:Y:S01]  /*0520*/  @!P1 IMAD.MOV.U32 R2, RZ, RZ, R12 ;  /* 0x000000ffff029224 */ /* 0x002fe200078e000c */
[----:B------:R-:W-:Y:S01]  /*0530*/  IADD3 R7, P0, R7, 0x4, RZ ;  /* 0x0000000407077810 */ /* 0x000fe20007f1e0ff */
[----:B------:R-:W-:Y:S01]  /*0540*/  @!P1 IMAD.MOV.U32 R3, RZ, RZ, R13 ;  /* 0x000000ffff039224 */ /* 0x000fe200078e000d */
[----:B------:R-:W-:-:S02]  /*0550*/  IADD3 R12, P4, R12, 0x8, RZ ;  /* 0x000000080c0c7810 */ /* 0x000fc40007f9e0ff */
[----:B------:R-:W-:Y:S01]  /*0560*/  IADD3 R11, P2, R11, 0x8, RZ ;  /* 0x000000080b0b7810 */ /* 0x000fe20007f5e0ff */
[----:B------:R-:W-:Y:S01]  /*0570*/  IMAD.X R8, RZ, RZ, R8, P0 ;  /* 0x000000ffff087224 */ /* 0x000fe200000e0608 */
[----:B------:R-:W-:Y:S01]  /*0580*/  ISETP.GE.U32.AND P0, PT, R7, 0xffc, PT ;  /* 0x00000ffc0700780c */ /* 0x000fe20003f06070 */
[----:B------:R-:W-:Y:S01]  /*0590*/  IMAD.X R13, RZ, RZ, R13, P4 ;  /* 0x000000ffff0d7224 */ /* 0x000fe200020e060d */
[----:B---3--:R-:W-:Y:S01]  /*05a0*/  IADD3 R4, P3, R4, 0x8, RZ ;  /* 0x0000000804047810 */ /* 0x008fe20007f7e0ff */
[----:B------:R-:W-:Y:S01]  /*05b0*/  IMAD.X R10, RZ, RZ, R10, P2 ;  /* 0x000000ffff0a7224 */ /* 0x000fe200010e060a */
[----:B------:R-:W-:-:S03]  /*05c0*/  ISETP.GE.U32.AND.EX P0, PT, R8, RZ, PT, P0 ;  /* 0x000000ff0800720c */ /* 0x000fc60003f06100 */
[----:B------:R-:W-:Y:S02]  /*05d0*/  IMAD.X R5, RZ, RZ, R5, P3 ;  /* 0x000000ffff057224 */ /* 0x000fe400018e0605 */
[----:B--2---:R-:W-:Y:S02]  /*05e0*/  IMAD.U32 R15, R0, 0x10000, RZ ;  /* 0x00010000000f7824 */ /* 0x004fe400078e00ff */
[----:B----4-:R-:W-:-:S04]  /*05f0*/  IMAD.U32 R6, R6, 0x10000, RZ ;  /* 0x0001000006067824 */ /* 0x010fc800078e00ff */
[----:B0-----:R-:W-:-:S04]  /*0600*/  FMUL R6, R9, R6 ;  /* 0x0000000609067220 */ /* 0x001fc80000400000 */
[----:B------:R-:W-:-:S05]  /*0610*/  FMUL R6, R15, R6 ;  /* 0x000000060f067220 */ /* 0x000fca0000400000 */
[----:B------:R-:W-:-:S05]  /*0620*/  F2FP.BF16.PACK_AB R6, RZ, R6 ;  /* 0x00000006ff06723e */ /* 0x000fca00000010ff */
[----:B------:R0:W-:Y:S01]  /*0630*/  @!P1 STG.E.U16 [R2.64], R6 ;  /* 0x0000000602009986 */ /* 0x0001e2000c101506 */
[----:B------:R-:W-:Y:S05]  /*0640*/  @!P0 BRA `(.L_x_6) ;  /* 0xfffffe7000008947 */ /* 0x000fea000383ffff */
[----:B------:R-:W-:Y:S05]  /*0650*/  EXIT ;  /* 0x000000000000794d */ /* 0x000fea0003800000 */
.L_x_2:
[----:B------:R-:W-:Y:S01]  /*0660*/  MOV R0, 0x0 ;  /* 0x0000000000007802 */ /* 0x000fe20000000f00 */
[----:B------:R-:W-:Y:S01]  /*0670*/  IMAD.MOV.U32 R5, RZ, RZ, c[0x4][0x1c] ;  /* 0x01000700ff057624 */ /* 0x000fe200078e00ff */
[----:B------:R-:W-:Y:S01]  /*0680*/  MOV R4, c[0x4][0x18] ;  /* 0x0100060000047a02 */ /* 0x000fe20000000f00 */
[----:B------:R-:W-:Y:S01]  /*0690*/  IMAD.MOV.U32 R6, RZ, RZ, c[0x4][0x10] ;  /* 0x01000400ff067624 */ /* 0x000fe200078e00ff */
[----:B------:R0:W1:Y:S01]  /*06a0*/  LDC.64 R2, c[0x4][R0] ;  /* 0x0100000000027b82 */ /* 0x0000620000000a00 */
[----:B------:R-:W-:Y:S02]  /*06b0*/  IMAD.MOV.U32 R7, RZ, RZ, c[0x4][0x14] ;  /* 0x01000500ff077624 */ /* 0x000fe400078e00ff */
[----:B------:R-:W-:Y:S02]  /*06c0*/  IMAD.MOV.U32 R8, RZ, RZ, 0x29 ;  /* 0x00000029ff087424 */ /* 0x000fe400078e00ff */
[----:B------:R-:W-:-:S02]  /*06d0*/  IMAD.MOV.U32 R10, RZ, RZ, c[0x4][0x8] ;  /* 0x01000200ff0a7624 */ /* 0x000fc400078e00ff */
[----:B------:R-:W-:Y:S02]  /*06e0*/  IMAD.MOV.U32 R11, RZ, RZ, c[0x4][0xc] ;  /* 0x01000300ff0b7624 */ /* 0x000fe400078e00ff */
[----:B------:R-:W-:Y:S02]  /*06f0*/  IMAD.MOV.U32 R12, RZ, RZ, 0x1 ;  /* 0x00000001ff0c7424 */ /* 0x000fe400078e00ff */
[----:B------:R-:W-:Y:S02]  /*0700*/  IMAD.MOV.U32 R13, RZ, RZ, RZ ;  /* 0x000000ffff0d7224 */ /* 0x000fe400078e00ff */
[----:B0-----:R-:W-:Y:S01]  /*0710*/  LEPC R14 ;  /* 0x00000000000e734e */ /* 0x001fe20000000000 */
[----:B------:R-:W-:Y:S02]  /*0720*/  MOV R9, 0x790 ;  /* 0x0000079000097802 */ /* 0x000fe40000000f00 */
[----:B------:R-:W-:Y:S02]  /*0730*/  MOV R20, 0x710 ;  /* 0x0000071000147802 */ /* 0x000fe40000000f00 */
[----:B------:R-:W-:Y:S02]  /*0740*/  MOV R21, 0x0 ;  /* 0x0000000000157802 */ /* 0x000fe40000000f00 */
[----:B------:R-:W-:-:S02]  /*0750*/  MOV R0, 0x0 ;  /* 0x0000000000007802 */ /* 0x000fc40000000f00 */
[----:B------:R-:W-:-:S04]  /*0760*/  IADD3 R20, P0, P1, -R20, R9, R14 ;  /* 0x0000000914147210 */ /* 0x000fc8000791e10e */
[----:B------:R-:W-:-:S04]  /*0770*/  IADD3.X R21, ~R0, R21, R15, P0, P1 ;  /* 0x0000001500157210 */ /* 0x000fc800007e250f */
[----:B-1----:R-:W-:Y:S05]  /*0780*/  CALL.ABS.NOINC R2 ;  /* 0x0000000002007343 */ /* 0x002fea0003c00000 */
.L_x_7:
[----:B------:R-:W-:-:S00]  /*0790*/  BRA `(.L_x_7) ;  /* 0xfffffff000007947 */ /* 0x000fc0000383ffff */
[----:B------:R-:W-:-:S00]  /*07a0*/  NOP ;  /* 0x0000000000007918 */ /* 0x000fc00000000000 */
        /* <DEDUP_REMOVED lines=13> */
.L_x_8:


//--------------------- .nv.global.init           --------------------------
	.section	.nv.global.init,"aw",@progbits
.nv.global.init:
	.type		assertFunc_0,@object
	.size		assertFunc_0,(_$_str - assertFunc_0)
assertFunc_0:
        /*0000*/ 	.byte	0x75, 0x6e, 0x6b, 0x6e, 0x6f, 0x77, 0x6e, 0x00
	.type		_$_str,@object
	.size		_$_str,(assertMessage_0 - _$_str)
_$_str:
        /*0008*/ 	.byte	0x5f, 0x5f, 0x43, 0x55, 0x44, 0x41, 0x5f, 0x46, 0x54, 0x5a, 0x00
	.type		assertMessage_0,@object
	.size		assertMessage_0,(assertFile_0 - assertMessage_0)
assertMessage_0:
        /*0013*/ 	.byte	0x69, 0x6e, 0x64, 0x65, 0x78, 0x20, 0x6f, 0x75, 0x74, 0x20, 0x6f, 0x66, 0x20, 0x62, 0x6f, 0x75
        /*0023*/ 	.byte	0x6e, 0x64, 0x73, 0x3a, 0x20, 0x30, 0x20, 0x3c, 0x3d, 0x20, 0x74, 0x6d, 0x70, 0x34, 0x20, 0x3c
        /*0033*/ 	.byte	0x20, 0x33, 0x32, 0x31, 0x32, 0x38, 0x00
	.type		assertFile_0,@object
	.size		assertFile_0,(.L_1 - assertFile_0)
assertFile_0:
        /*003a*/ 	.byte	0x2f, 0x74, 0x6d, 0x70, 0x2f, 0x74, 0x6f, 0x72, 0x63, 0x68, 0x69, 0x6e, 0x64, 0x75, 0x63, 0x74
        /*004a*/ 	.byte	0x6f, 0x72, 0x5f, 0x72, 0x6f, 0x6f, 0x74, 0x2f, 0x69, 0x78, 0x2f, 0x63, 0x69, 0x78, 0x65, 0x6f
        /*005a*/ 	.byte	0x65, 0x64, 0x71, 0x69, 0x66, 0x64, 0x6a, 0x32, 0x65, 0x78, 0x67, 0x63, 0x79, 0x66, 0x76, 0x6b
        /*006a*/ 	.byte	0x75, 0x6a, 0x36, 0x62, 0x34, 0x6d, 0x71, 0x6c, 0x6c, 0x35, 0x61, 0x6c, 0x34, 0x6a, 0x6d, 0x63
        /*007a*/ 	.byte	0x63, 0x63, 0x66, 0x6d, 0x6a, 0x35, 0x6e, 0x32, 0x68, 0x6a, 0x62, 0x6e, 0x74, 0x37, 0x7a, 0x2e
        /*008a*/ 	.byte	0x70, 0x79, 0x00
.L_1:


//--------------------- SYMBOLS --------------------------

	.type		__assertfail,@function
